//
// Generated by NVIDIA NVVM Compiler
//
// Compiler Build ID: CL-36424714
// Cuda compilation tools, release 13.0, V13.0.88
// Based on NVVM 20.0.0
//

.version 9.0
.target sm_100
.address_size 64

	// .globl	_Z13client_kernel13CLIENT_PARAMS

.visible .entry _Z13client_kernel13CLIENT_PARAMS(
	.param .align 8 .b8 _Z13client_kernel13CLIENT_PARAMS_param_0[80]
)
{
	.reg .pred 	%p<7>;
	.reg .b32 	%r<19>;
	.reg .b32 	%f<15>;
	.reg .b64 	%rd<24>;

	ld.param.f32 	%f1, [_Z13client_kernel13CLIENT_PARAMS_param_0];
	ld.param.u64 	%rd1, [_Z13client_kernel13CLIENT_PARAMS_param_0+8];
	ld.param.u64 	%rd2, [_Z13client_kernel13CLIENT_PARAMS_param_0+24];
	ld.param.u64 	%rd3, [_Z13client_kernel13CLIENT_PARAMS_param_0+32];
	ld.param.u64 	%rd4, [_Z13client_kernel13CLIENT_PARAMS_param_0+48];
	ld.param.u64 	%rd5, [_Z13client_kernel13CLIENT_PARAMS_param_0+56];
	ld.param.u64 	%rd6, [_Z13client_kernel13CLIENT_PARAMS_param_0+64];
	ld.param.u64 	%rd7, [_Z13client_kernel13CLIENT_PARAMS_param_0+72];
	ld.param.u32 	%r1, [_Z13client_kernel13CLIENT_PARAMS_param_0+4];
	mov.u32 	%r9, %ctaid.x;
	mov.u32 	%r2, %ntid.x;
	mov.u32 	%r10, %tid.x;
	mad.lo.s32 	%r17, %r9, %r2, %r10;
	setp.ge.u32 	%p1, %r17, %r1;
	@%p1 bra 	$L__BB0_7;
	mov.u32 	%r11, %nctaid.x;
	mul.lo.s32 	%r4, %r2, %r11;
	cvta.to.global.u64 	%rd8, %rd7;
	cvta.to.global.u64 	%rd9, %rd6;
	cvta.to.global.u64 	%rd10, %rd5;
	cvta.to.global.u64 	%rd11, %rd4;
	cvta.to.global.u64 	%rd12, %rd3;
	cvta.to.global.u64 	%rd13, %rd2;
	cvta.to.global.u64 	%rd14, %rd1;
$L__BB0_2:
	mul.wide.u32 	%rd17, %r17, 4;
	add.s64 	%rd18, %rd13, %rd17;
	ld.global.f32 	%f6, [%rd18];
	add.s64 	%rd19, %rd11, %rd17;
	ld.global.f32 	%f7, [%rd19];
	add.s64 	%rd20, %rd14, %rd17;
	ld.global.f32 	%f8, [%rd20];
	fma.rn.f32 	%f9, %f7, %f8, %f6;
	add.s64 	%rd21, %rd10, %rd17;
	ld.global.f32 	%f10, [%rd21];
	fma.rn.f32 	%f2, %f7, %f10, %f9;
	add.s64 	%rd15, %rd9, %rd17;
	ld.global.f32 	%f11, [%rd15];
	setp.gtu.f32 	%p2, %f1, %f11;
	add.s64 	%rd16, %rd12, %rd17;
	mov.b32 	%r18, 0;
	@%p2 bra 	$L__BB0_4;
	ld.global.u32 	%r13, [%rd16];
	setp.ne.s32 	%p3, %r13, 0;
	selp.u32 	%r18, 1, 0, %p3;
$L__BB0_4:
	add.s64 	%rd23, %rd8, %rd17;
	ld.global.u32 	%r14, [%rd23];
	add.s32 	%r15, %r14, %r18;
	st.global.u32 	[%rd23], %r15;
	ld.global.f32 	%f3, [%rd15];
	setp.gtu.f32 	%p4, %f1, %f3;
	mov.f32 	%f14, 0f00000000;
	@%p4 bra 	$L__BB0_6;
	ld.global.u32 	%r16, [%rd16];
	setp.ne.s32 	%p5, %r16, 0;
	selp.f32 	%f14, 0f3F800000, 0f00000000, %p5;
$L__BB0_6:
	fma.rn.f32 	%f13, %f2, %f14, %f3;
	st.global.f32 	[%rd15], %f13;
	add.s32 	%r17, %r17, %r4;
	setp.lt.u32 	%p6, %r17, %r1;
	@%p6 bra 	$L__BB0_2;
$L__BB0_7:
	ret;

}


// ===== COMPILED SASS (sm_100) =====

	.target	sm_100

	.elftype	@"ET_EXEC"


//--------------------- .note.nv.tkinfo           --------------------------
	.section	.note.nv.tkinfo,"",@"SHT_NOTE"
	.sectionflags	@"SHF_NOTE_NV_TKINFO"
	.tkinfo
        /*0018*/ 	.word	0x00000002
        /*0030*/ 	.string	""
        /*0030*/ 	.string	"ptxas"
        /*0030*/ 	.string	"Cuda compilation tools, release 13.0, V13.0.88"
        /*0030*/ 	.string	"Build cuda_13.0.r13.0/compiler.36424714_0"
        /*0030*/ 	.string	"-arch sm_100 -m 64 "



//--------------------- .note.nv.cuinfo           --------------------------
	.section	.note.nv.cuinfo,"",@"SHT_NOTE"
	.sectionflags	@"SHF_NOTE_NV_CUINFO"
        /*0018*/ 	.short	0x0002
        /*001a*/ 	.short	0x0064
        /*001c*/ 	.short	0x0082
	.zero		2


//--------------------- .nv.info                  --------------------------
	.section	.nv.info,"",@"SHT_CUDA_INFO"
	.align	4


	//----- nvinfo : EIATTR_REGCOUNT
	.align		4
        /*0000*/ 	.byte	0x04, 0x2f
        /*0002*/ 	.short	(.L_1 - .L_0)
	.align		4
.L_0:
        /*0004*/ 	.word	index@(_Z13client_kernel13CLIENT_PARAMS)
        /*0008*/ 	.word	0x00000017


	//----- nvinfo : EIATTR_FRAME_SIZE
	.align		4
.L_1:
        /*000c*/ 	.byte	0x04, 0x11
        /*000e*/ 	.short	(.L_3 - .L_2)
	.align		4
.L_2:
        /*0010*/ 	.word	index@(_Z13client_kernel13CLIENT_PARAMS)
        /*0014*/ 	.word	0x00000000


	//----- nvinfo : EIATTR_MIN_STACK_SIZE
	.align		4
.L_3:
        /*0018*/ 	.byte	0x04, 0x12
        /*001a*/ 	.short	(.L_5 - .L_4)
	.align		4
.L_4:
        /*001c*/ 	.word	index@(_Z13client_kernel13CLIENT_PARAMS)
        /*0020*/ 	.word	0x00000000
.L_5:


//--------------------- .nv.compat                --------------------------
	.section	.nv.compat,"",@"SHT_CUDA_COMPAT_INFO"
	.align	4
        /*0000*/ 	.byte	0x02, 0x09, 0x00, 0x00, 0x02, 0x02, 0x01, 0x00, 0x02, 0x05, 0x05, 0x00, 0x03, 0x07, 0x01, 0x01
        /*0010*/ 	.byte	0x02, 0x03, 0x00, 0x00, 0x02, 0x06, 0x01, 0x00, 0x04, 0x0b, 0x08, 0x00, 0x09, 0x00, 0x00, 0x00
        /*0020*/ 	.byte	0x00, 0x00, 0x00, 0x00


//--------------------- .nv.info._Z13client_kernel13CLIENT_PARAMS --------------------------
	.section	.nv.info._Z13client_kernel13CLIENT_PARAMS,"",@"SHT_CUDA_INFO"
	.sectionflags	@""
	.align	4


	//----- nvinfo : EIATTR_CUDA_API_VERSION
	.align		4
        /*0000*/ 	.byte	0x04, 0x37
        /*0002*/ 	.short	(.L_7 - .L_6)
.L_6:
        /*0004*/ 	.word	0x00000082


	//----- nvinfo : EIATTR_KPARAM_INFO
	.align		4
.L_7:
        /*0008*/ 	.byte	0x04, 0x17
        /*000a*/ 	.short	(.L_9 - .L_8)
.L_8:
        /*000c*/ 	.word	0x00000000
        /*0010*/ 	.short	0x0000
        /*0012*/ 	.short	0x0000
        /*0014*/ 	.byte	0x00, 0xf0, 0x41, 0x01


	//----- nvinfo : EIATTR_SPARSE_MMA_MASK
	.align		4
.L_9:
        /*0018*/ 	.byte	0x03, 0x50
        /*001a*/ 	.short	0x0000


	//----- nvinfo : EIATTR_MAXREG_COUNT
	.align		4
        /*001c*/ 	.byte	0x03, 0x1b
        /*001e*/ 	.short	0x00ff


	//----- nvinfo : EIATTR_MERCURY_ISA_VERSION
	.align		4
        /*0020*/ 	.byte	0x03, 0x5f
        /*0022*/ 	.short	0x0101


	//----- nvinfo : EIATTR_VRC_CTA_INIT_COUNT
	.align		4
        /*0024*/ 	.byte	0x02, 0x4a
	.zero		1
	.zero		1


	//----- nvinfo : EIATTR_EXIT_INSTR_OFFSETS
	.align		4
        /*0028*/ 	.byte	0x04, 0x1c
        /*002a*/ 	.short	(.L_11 - .L_10)


	//   ....[0]....
.L_10:
        /*002c*/ 	.word	0x00000070


	//   ....[1]....
        /*0030*/ 	.word	0x00000340


	//----- nvinfo : EIATTR_CRS_STACK_SIZE
	.align		4
.L_11:
        /*0034*/ 	.byte	0x04, 0x1e
        /*0036*/ 	.short	(.L_13 - .L_12)
.L_12:
        /*0038*/ 	.word	0x00000000


	//----- nvinfo : EIATTR_CBANK_PARAM_SIZE
	.align		4
.L_13:
        /*003c*/ 	.byte	0x03, 0x19
        /*003e*/ 	.short	0x0050


	//----- nvinfo : EIATTR_PARAM_CBANK
	.align		4
        /*0040*/ 	.byte	0x04, 0x0a
        /*0042*/ 	.short	(.L_15 - .L_14)
	.align		4
.L_14:
        /*0044*/ 	.word	index@(.nv.constant0._Z13client_kernel13CLIENT_PARAMS)
        /*0048*/ 	.short	0x0380
        /*004a*/ 	.short	0x0050


	//----- nvinfo : EIATTR_SW_WAR
	.align		4
.L_15:
        /*004c*/ 	.byte	0x04, 0x36
        /*004e*/ 	.short	(.L_17 - .L_16)
.L_16:
        /*0050*/ 	.word	0x00000008
.L_17:


//--------------------- .nv.callgraph             --------------------------
	.section	.nv.callgraph,"",@"SHT_CUDA_CALLGRAPH"
	.align	4
	.sectionentsize	8
	.align		4
        /*0000*/ 	.word	0x00000000
	.align		4
        /*0004*/ 	.word	0xffffffff
	.align		4
        /*0008*/ 	.word	0x00000000
	.align		4
        /*000c*/ 	.word	0xfffffffe
	.align		4
        /*0010*/ 	.word	0x00000000
	.align		4
        /*0014*/ 	.word	0xfffffffd
	.align		4
        /*0018*/ 	.word	0x00000000
	.align		4
        /*001c*/ 	.word	0xfffffffc


//--------------------- .text._Z13client_kernel13CLIENT_PARAMS --------------------------
	.section	.text._Z13client_kernel13CLIENT_PARAMS,"ax",@progbits
	.align	128
        .global         _Z13client_kernel13CLIENT_PARAMS
        .type           _Z13client_kernel13CLIENT_PARAMS,@function
        .size           _Z13client_kernel13CLIENT_PARAMS,(.L_x_2 - _Z13client_kernel13CLIENT_PARAMS)
        .other          _Z13client_kernel13CLIENT_PARAMS,@"STO_CUDA_ENTRY STV_DEFAULT"
_Z13client_kernel13CLIENT_PARAMS:
.text._Z13client_kernel13CLIENT_PARAMS:
[----:B------:R-:W-:Y:S01]  /*0000*/  LDC R1, c[0x0][0x37c] ;  /* 0x0000df00ff017b82 */ /* 0x000fe20000000800 */
[----:B------:R-:W0:Y:S07]  /*0010*/  S2R R3, SR_TID.X ;  /* 0x0000000000037919 */ /* 0x000e2e0000002100 */
[----:B------:R-:W0:Y:S01]  /*0020*/  S2UR UR4, SR_CTAID.X ;  /* 0x00000000000479c3 */ /* 0x000e220000002500 */
[----:B------:R-:W1:Y:S07]  /*0030*/  LDCU UR5, c[0x0][0x384] ;  /* 0x00007080ff0577ac */ /* 0x000e6e0008000800 */
[----:B------:R-:W0:Y:S02]  /*0040*/  LDC R0, c[0x0][0x360] ;  /* 0x0000d800ff007b82 */ /* 0x000e240000000800 */
[----:B0-----:R-:W-:-:S05]  /*0050*/  IMAD R3, R0, UR4, R3 ;  /* 0x0000000400037c24 */ /* 0x001fca000f8e0203 */
[----:B-1----:R-:W-:-:S13]  /*0060*/  ISETP.GE.U32.AND P0, PT, R3, UR5, PT ;  /* 0x0000000503007c0c */ /* 0x002fda000bf06070 */
[----:B------:R-:W-:Y:S05]  /*0070*/  @P0 EXIT ;  /* 0x000000000000094d */ /* 0x000fea0003800000 */
[----:B------:R-:W0:Y:S01]  /*0080*/  LDCU UR4, c[0x0][0x370] ;  /* 0x00006e00ff0477ac */ /* 0x000e220008000800 */
[----:B------:R-:W1:Y:S01]  /*0090*/  LDCU.64 UR6, c[0x0][0x358] ;  /* 0x00006b00ff0677ac */ /* 0x000e620008000a00 */
[----:B------:R-:W2:Y:S01]  /*00a0*/  LDCU.64 UR8, c[0x0][0x380] ;  /* 0x00007000ff0877ac */ /* 0x000ea20008000a00 */
[----:B0-----:R-:W-:-:S07]  /*00b0*/  IMAD R0, R0, UR4, RZ ;  /* 0x0000000400007c24 */ /* 0x001fce000f8e02ff */
.L_x_0:
[----:B------:R-:W0:Y:S08]  /*00c0*/  LDC.64 R4, c[0x0][0x3c0] ;  /* 0x0000f000ff047b82 */ /* 0x000e300000000a00 */
[----:B------:R-:W3:Y:S08]  /*00d0*/  LDC.64 R6, c[0x0][0x3a0] ;  /* 0x0000e800ff067b82 */ /* 0x000ef00000000a00 */
[----:B------:R-:W4:Y:S01]  /*00e0*/  LDC.64 R8, c[0x0][0x3c8] ;  /* 0x0000f200ff087b82 */ /* 0x000f220000000a00 */
[----:B0-----:R-:W-:-:S07]  /*00f0*/  IMAD.WIDE.U32 R4, R3, 0x4, R4 ;  /* 0x0000000403047825 */ /* 0x001fce00078e0004 */
[----:B------:R-:W0:Y:S01]  /*0100*/  LDC.64 R16, c[0x0][0x398] ;  /* 0x0000e600ff107b82 */ /* 0x000e220000000a00 */
[----:B-1----:R-:W2:Y:S01]  /*0110*/  LDG.E R2, desc[UR6][R4.64] ;  /* 0x0000000604027981 */ /* 0x002ea2000c1e1900 */
[----:B---3--:R-:W-:-:S06]  /*0120*/  IMAD.WIDE.U32 R6, R3, 0x4, R6 ;  /* 0x0000000403067825 */ /* 0x008fcc00078e0006 */
[----:B------:R-:W1:Y:S01]  /*0130*/  LDC.64 R12, c[0x0][0x3b0] ;  /* 0x0000ec00ff0c7b82 */ /* 0x000e620000000a00 */
[----:B----4-:R-:W-:-:S07]  /*0140*/  IMAD.WIDE.U32 R8, R3, 0x4, R8 ;  /* 0x0000000403087825 */ /* 0x010fce00078e0008 */
[----:B------:R-:W3:Y:S01]  /*0150*/  LDC.64 R14, c[0x0][0x388] ;  /* 0x0000e200ff0e7b82 */ /* 0x000ee20000000a00 */
[----:B------:R-:W4:Y:S07]  /*0160*/  LDG.E R19, desc[UR6][R8.64] ;  /* 0x0000000608137981 */ /* 0x000f2e000c1e1900 */
[----:B------:R-:W5:Y:S01]  /*0170*/  LDC.64 R10, c[0x0][0x3b8] ;  /* 0x0000ee00ff0a7b82 */ /* 0x000f620000000a00 */
[----:B--2---:R-:W-:-:S13]  /*0180*/  FSETP.GE.AND P1, PT, R2, UR8, PT ;  /* 0x0000000802007c0b */ /* 0x004fda000bf26000 */
[----:B------:R-:W2:Y:S01]  /*0190*/  @P1 LDG.E R2, desc[UR6][R6.64] ;  /* 0x0000000606021981 */ /* 0x000ea2000c1e1900 */
[----:B0-----:R-:W-:-:S04]  /*01a0*/  IMAD.WIDE.U32 R16, R3, 0x4, R16 ;  /* 0x0000000403107825 */ /* 0x001fc800078e0010 */
[C---:B-1----:R-:W-:Y:S02]  /*01b0*/  IMAD.WIDE.U32 R12, R3.reuse, 0x4, R12 ;  /* 0x00000004030c7825 */ /* 0x042fe400078e000c */
[----:B------:R-:W4:Y:S02]  /*01c0*/  LDG.E R16, desc[UR6][R16.64] ;  /* 0x0000000610107981 */ /* 0x000f24000c1e1900 */
[C---:B---3--:R-:W-:Y:S02]  /*01d0*/  IMAD.WIDE.U32 R14, R3.reuse, 0x4, R14 ;  /* 0x00000004030e7825 */ /* 0x048fe400078e000e */
[----:B------:R-:W3:Y:S02]  /*01e0*/  LDG.E R13, desc[UR6][R12.64] ;  /* 0x000000060c0d7981 */ /* 0x000ee4000c1e1900 */
[----:B-----5:R-:W-:Y:S02]  /*01f0*/  IMAD.WIDE.U32 R10, R3, 0x4, R10 ;  /* 0x00000004030a7825 */ /* 0x020fe400078e000a */
[----:B------:R-:W3:Y:S04]  /*0200*/  LDG.E R14, desc[UR6][R14.64] ;  /* 0x000000060e0e7981 */ /* 0x000ee8000c1e1900 */
[----:B------:R-:W5:Y:S01]  /*0210*/  LDG.E R11, desc[UR6][R10.64] ;  /* 0x000000060a0b7981 */ /* 0x000f62000c1e1900 */
[----:B--2---:R-:W-:Y:S01]  /*0220*/  @P1 ISETP.NE.AND P0, PT, R2, RZ, PT ;  /* 0x000000ff0200120c */ /* 0x004fe20003f05270 */
[----:B------:R-:W-:-:S03]  /*0230*/  HFMA2 R2, -RZ, RZ, 0, 0 ;  /* 0x00000000ff027431 */ /* 0x000fc600000001ff */
[----:B------:R-:W-:-:S04]  /*0240*/  @P1 SEL R2, RZ, 0x1, !P0 ;  /* 0x00000001ff021807 */ /* 0x000fc80004000000 */
[----:B----4-:R-:W-:-:S05]  /*0250*/  IADD3 R19, PT, PT, R19, R2, RZ ;  /* 0x0000000213137210 */ /* 0x010fca0007ffe0ff */
[----:B------:R0:W-:Y:S04]  /*0260*/  STG.E desc[UR6][R8.64], R19 ;  /* 0x0000001308007986 */ /* 0x0001e8000c101906 */
[----:B------:R-:W2:Y:S02]  /*0270*/  LDG.E R20, desc[UR6][R4.64] ;  /* 0x0000000604147981 */ /* 0x000ea4000c1e1900 */
[----:B--2---:R-:W-:-:S13]  /*0280*/  FSETP.GE.AND P1, PT, R20, UR8, PT ;  /* 0x0000000814007c0b */ /* 0x004fda000bf26000 */
[----:B------:R-:W2:Y:S01]  /*0290*/  @P1 LDG.E R6, desc[UR6][R6.64] ;  /* 0x0000000606061981 */ /* 0x000ea2000c1e1900 */
[----:B---3--:R-:W-:Y:S01]  /*02a0*/  FFMA R2, R13, R14, R16 ;  /* 0x0000000e0d027223 */ /* 0x008fe20000000010 */
[----:B------:R-:W-:-:S03]  /*02b0*/  MOV R18, RZ ;  /* 0x000000ff00127202 */ /* 0x000fc60000000f00 */
[----:B-----5:R-:W-:Y:S01]  /*02c0*/  FFMA R13, R13, R11, R2 ;  /* 0x0000000b0d0d7223 */ /* 0x020fe20000000002 */
[----:B------:R-:W-:Y:S02]  /*02d0*/  IADD3 R3, PT, PT, R0, R3, RZ ;  /* 0x0000000300037210 */ /* 0x000fe40007ffe0ff */
[----:B--2---:R-:W-:-:S04]  /*02e0*/  @P1 ISETP.NE.AND P0, PT, R6, RZ, PT ;  /* 0x000000ff0600120c */ /* 0x004fc80003f05270 */
[----:B------:R-:W-:-:S05]  /*02f0*/  @P1 FSEL R18, RZ, 1, !P0 ;  /* 0x3f800000ff121808 */ /* 0x000fca0004000000 */
[----:B------:R-:W-:-:S05]  /*0300*/  FFMA R13, R13, R18, R20 ;  /* 0x000000120d0d7223 */ /* 0x000fca0000000014 */
[----:B------:R0:W-:Y:S01]  /*0310*/  STG.E desc[UR6][R4.64], R13 ;  /* 0x0000000d04007986 */ /* 0x0001e2000c101906 */
[----:B------:R-:W-:-:S13]  /*0320*/  ISETP.GE.U32.AND P0, PT, R3, UR9, PT ;  /* 0x0000000903007c0c */ /* 0x000fda000bf06070 */
[----:B0-----:R-:W-:Y:S05]  /*0330*/  @!P0 BRA `(.L_x_0) ;  /* 0xfffffffc00608947 */ /* 0x001fea000383ffff */
[----:B------:R-:W-:Y:S05]  /*0340*/  EXIT ;  /* 0x000000000000794d */ /* 0x000fea0003800000 */
.L_x_1:
[----:B------:R-:W-:-:S00]  /*0350*/  BRA `(.L_x_1) ;  /* 0xfffffffc00fc7947 */ /* 0x000fc0000383ffff */
[----:B------:R-:W-:-:S00]  /*0360*/  NOP ;  /* 0x0000000000007918 */ /* 0x000fc00000000000 */
        /* <DEDUP_REMOVED lines=9> */
.L_x_2:


//--------------------- .nv.shared.reserved.0     --------------------------
	.section	.nv.shared.reserved.0,"aw",@nobits
	.weak		__nv_reservedSMEM_offset_0_alias
	.size		__nv_reservedSMEM_offset_0_alias, 0, 64
	.other		__nv_reservedSMEM_offset_0_alias,@"STO_CUDA_RESERVED_SHARED STV_DEFAULT"
__nv_reservedSMEM_offset_0_alias:
	.zero		0
	.zero		64


//--------------------- .nv.constant0._Z13client_kernel13CLIENT_PARAMS --------------------------
	.section	.nv.constant0._Z13client_kernel13CLIENT_PARAMS,"a",@progbits
	.sectionflags	@""
	.align	4
.nv.constant0._Z13client_kernel13CLIENT_PARAMS:
	.zero		976


//--------------------- SYMBOLS --------------------------

	.type		.nv.reservedSmem.offset0,@object
	.size		.nv.reservedSmem.offset0,0x4
